	.headerflags	@"EF_CUDA_TEXMODE_UNIFIED EF_CUDA_64BIT_ADDRESS EF_CUDA_ACCELERATORS EF_CUDA_SM90 EF_CUDA_VIRTUAL_SM(EF_CUDA_SM90)"
	.elftype	@"ET_EXEC"


//--------------------- .nv.info                  --------------------------
	.section	.nv.info,"",@"SHT_CUDA_INFO"
	.align	4


	//----- nvinfo : EIATTR_REGCOUNT
	.align		4
        /*0000*/ 	.byte	0x04, 0x2f
        /*0002*/ 	.short	(.L_3 - .L_2)
	.align		4
.L_2:
        /*0004*/ 	.word	index@(triton_poi_fused__native_batch_norm_legit_no_training_relu_2)
        /*0008*/ 	.word	0x00000012


	//----- nvinfo : EIATTR_MIN_STACK_SIZE
	.align		4
.L_3:
        /*000c*/ 	.byte	0x04, 0x12
        /*000e*/ 	.short	(.L_5 - .L_4)
	.align		4
.L_4:
        /*0010*/ 	.word	index@(triton_poi_fused__native_batch_norm_legit_no_training_relu_2)
        /*0014*/ 	.word	0x00000000


	//----- nvinfo : EIATTR_FRAME_SIZE
	.align		4
.L_5:
        /*0018*/ 	.byte	0x04, 0x11
        /*001a*/ 	.short	(.L_7 - .L_6)
	.align		4
.L_6:
        /*001c*/ 	.word	index@(triton_poi_fused__native_batch_norm_legit_no_training_relu_2)
        /*0020*/ 	.word	0x00000000


	//----- nvinfo : EIATTR_MIN_STACK_SIZE
	.align		4
.L_7:
        /*0024*/ 	.byte	0x04, 0x12
        /*0026*/ 	.short	(.L_9 - .L_8)
	.align		4
.L_8:
        /*0028*/ 	.word	index@(triton_poi_fused__native_batch_norm_legit_no_training_relu_2)
        /*002c*/ 	.word	0x00000000
.L_9:


//--------------------- .nv.info.triton_poi_fused__native_batch_norm_legit_no_training_relu_2 --------------------------
	.section	.nv.info.triton_poi_fused__native_batch_norm_legit_no_training_relu_2,"",@"SHT_CUDA_INFO"
	.sectionflags	@""
	.align	4


	//----- nvinfo : EIATTR_CUDA_API_VERSION
	.align		4
        /*0000*/ 	.byte	0x04, 0x37
        /*0002*/ 	.short	(.L_11 - .L_10)
.L_10:
        /*0004*/ 	.word	0x0000007c


	//----- nvinfo : EIATTR_KPARAM_INFO
	.align		4
.L_11:
        /*0008*/ 	.byte	0x04, 0x17
        /*000a*/ 	.short	(.L_13 - .L_12)
.L_12:
        /*000c*/ 	.word	0x00000000
        /*0010*/ 	.short	0x0006
        /*0012*/ 	.short	0x0030
        /*0014*/ 	.byte	0x00, 0xf0, 0x11, 0x00


	//----- nvinfo : EIATTR_KPARAM_INFO
	.align		4
.L_13:
        /*0018*/ 	.byte	0x04, 0x17
        /*001a*/ 	.short	(.L_15 - .L_14)
.L_14:
        /*001c*/ 	.word	0x00000000
        /*0020*/ 	.short	0x0005
        /*0022*/ 	.short	0x0028
        /*0024*/ 	.byte	0x00, 0xf4, 0x21, 0x00


	//----- nvinfo : EIATTR_KPARAM_INFO
	.align		4
.L_15:
        /*0028*/ 	.byte	0x04, 0x17
        /*002a*/ 	.short	(.L_17 - .L_16)
.L_16:
        /*002c*/ 	.word	0x00000000
        /*0030*/ 	.short	0x0004
        /*0032*/ 	.short	0x0020
        /*0034*/ 	.byte	0x00, 0xf4, 0x21, 0x00


	//----- nvinfo : EIATTR_KPARAM_INFO
	.align		4
.L_17:
        /*0038*/ 	.byte	0x04, 0x17
        /*003a*/ 	.short	(.L_19 - .L_18)
.L_18:
        /*003c*/ 	.word	0x00000000
        /*0040*/ 	.short	0x0003
        /*0042*/ 	.short	0x0018
        /*0044*/ 	.byte	0x00, 0xf4, 0x21, 0x00


	//----- nvinfo : EIATTR_KPARAM_INFO
	.align		4
.L_19:
        /*0048*/ 	.byte	0x04, 0x17
        /*004a*/ 	.short	(.L_21 - .L_20)
.L_20:
        /*004c*/ 	.word	0x00000000
        /*0050*/ 	.short	0x0002
        /*0052*/ 	.short	0x0010
        /*0054*/ 	.byte	0x00, 0xf4, 0x21, 0x00


	//----- nvinfo : EIATTR_KPARAM_INFO
	.align		4
.L_21:
        /*0058*/ 	.byte	0x04, 0x17
        /*005a*/ 	.short	(.L_23 - .L_22)
.L_22:
        /*005c*/ 	.word	0x00000000
        /*0060*/ 	.short	0x0001
        /*0062*/ 	.short	0x0008
        /*0064*/ 	.byte	0x00, 0xf4, 0x21, 0x00


	//----- nvinfo : EIATTR_KPARAM_INFO
	.align		4
.L_23:
        /*0068*/ 	.byte	0x04, 0x17
        /*006a*/ 	.short	(.L_25 - .L_24)
.L_24:
        /*006c*/ 	.word	0x00000000
        /*0070*/ 	.short	0x0000
        /*0072*/ 	.short	0x0000
        /*0074*/ 	.byte	0x00, 0xf4, 0x21, 0x00


	//----- nvinfo : EIATTR_SPARSE_MMA_MASK
	.align		4
.L_25:
        /*0078*/ 	.byte	0x03, 0x50
        /*007a*/ 	.short	0x0000


	//----- nvinfo : EIATTR_MAXREG_COUNT
	.align		4
        /*007c*/ 	.byte	0x03, 0x1b
        /*007e*/ 	.short	0x00ff


	//----- nvinfo : EIATTR_EXIT_INSTR_OFFSETS
	.align		4
        /*0080*/ 	.byte	0x04, 0x1c
        /*0082*/ 	.short	(.L_27 - .L_26)


	//   ....[0]....
.L_26:
        /*0084*/ 	.word	0x00000330


	//   ....[1]....
        /*0088*/ 	.word	0x00000350


	//----- nvinfo : EIATTR_REQNTID
	.align		4
.L_27:
        /*008c*/ 	.byte	0x04, 0x10
        /*008e*/ 	.short	(.L_29 - .L_28)
.L_28:
        /*0090*/ 	.word	0x00000080
        /*0094*/ 	.word	0x00000001
        /*0098*/ 	.word	0x00000001


	//----- nvinfo : EIATTR_CBANK_PARAM_SIZE
	.align		4
.L_29:
        /*009c*/ 	.byte	0x03, 0x19
        /*009e*/ 	.short	0x0034


	//----- nvinfo : EIATTR_PARAM_CBANK
	.align		4
        /*00a0*/ 	.byte	0x04, 0x0a
        /*00a2*/ 	.short	(.L_31 - .L_30)
	.align		4
.L_30:
        /*00a4*/ 	.word	index@(.nv.constant0.triton_poi_fused__native_batch_norm_legit_no_training_relu_2)
        /*00a8*/ 	.short	0x0210
        /*00aa*/ 	.short	0x0034


	//----- nvinfo : EIATTR_SW_WAR
	.align		4
.L_31:
        /*00ac*/ 	.byte	0x04, 0x36
        /*00ae*/ 	.short	(.L_33 - .L_32)
.L_32:
        /*00b0*/ 	.word	0x00000008
.L_33:


//--------------------- .nv.callgraph             --------------------------
	.section	.nv.callgraph,"",@"SHT_CUDA_CALLGRAPH"
	.align	4
	.sectionentsize	8
	.align		4
        /*0000*/ 	.word	0x00000000
	.align		4
        /*0004*/ 	.word	0xffffffff
	.align		4
        /*0008*/ 	.word	0x00000000
	.align		4
        /*000c*/ 	.word	0xfffffffe
	.align		4
        /*0010*/ 	.word	0x00000000
	.align		4
        /*0014*/ 	.word	0xfffffffd
	.align		4
        /*0018*/ 	.word	0x00000000
	.align		4
        /*001c*/ 	.word	0xfffffffc


//--------------------- .nv.constant4             --------------------------
	.section	.nv.constant4,"a",@progbits
	.align	8
	.align		8
.nv.constant4:
        /*0000*/ 	.dword	_$_str
	.align		8
        /*0008*/ 	.dword	_$_str_$_2


//--------------------- .text.triton_poi_fused__native_batch_norm_legit_no_training_relu_2 --------------------------
	.section	.text.triton_poi_fused__native_batch_norm_legit_no_training_relu_2,"ax",@progbits
	.align	128
        .global         triton_poi_fused__native_batch_norm_legit_no_training_relu_2
        .type           triton_poi_fused__native_batch_norm_legit_no_training_relu_2,@function
        .size           triton_poi_fused__native_batch_norm_legit_no_training_relu_2,(.L_x_1 - triton_poi_fused__native_batch_norm_legit_no_training_relu_2)
        .other          triton_poi_fused__native_batch_norm_legit_no_training_relu_2,@"STO_CUDA_ENTRY STV_DEFAULT"
triton_poi_fused__native_batch_norm_legit_no_training_relu_2:
.text.triton_poi_fused__native_batch_norm_legit_no_training_relu_2:
[----:B------:R-:W0:Y:S01]  /*0000*/  LDC R1, c[0x0][0x28] ;  /* 0x00000a00ff017b82 */ /* 0x000e220000000800 */
[----:B------:R-:W1:Y:S07]  /*0010*/  S2R R0, SR_TID.X ;  /* 0x0000000000007919 */ /* 0x000e6e0000002100 */
[----:B------:R-:W2:Y:S01]  /*0020*/  LDC.64 R8, c[0x0][0x220] ;  /* 0x00008800ff087b82 */ /* 0x000ea20000000a00 */
[----:B------:R-:W-:Y:S01]  /*0030*/  HFMA2.MMA R14, -RZ, RZ, 0, 0 ;  /* 0x00000000ff0e7435 */ /* 0x000fe200000001ff */
[----:B------:R-:W-:Y:S01]  /*0040*/  ULDC.64 UR4, c[0x0][0x208] ;  /* 0x0000820000047ab9 */ /* 0x000fe20000000a00 */
[----:B------:R-:W3:Y:S05]  /*0050*/  S2R R3, SR_CTAID.X ;  /* 0x0000000000037919 */ /* 0x000eea0000002500 */
[----:B------:R-:W4:Y:S08]  /*0060*/  LDC.64 R6, c[0x0][0x218] ;  /* 0x00008600ff067b82 */ /* 0x000f300000000a00 */
[----:B------:R-:W5:Y:S08]  /*0070*/  LDC.64 R10, c[0x0][0x228] ;  /* 0x00008a00ff0a7b82 */ /* 0x000f700000000a00 */
[----:B------:R-:W4:Y:S01]  /*0080*/  LDC.64 R12, c[0x0][0x230] ;  /* 0x00008c00ff0c7b82 */ /* 0x000f220000000a00 */
[----:B-1----:R-:W-:-:S02]  /*0090*/  LOP3.LUT R0, R0, 0x7f, RZ, 0xc0, !PT ;  /* 0x0000007f00007812 */ /* 0x002fc400078ec0ff */
[----:B---3--:R-:W-:Y:S02]  /*00a0*/  SHF.R.S32.HI R2, RZ, 0x18, R3 ;  /* 0x00000018ff027819 */ /* 0x008fe40000011403 */
[----:B------:R-:W-:Y:S02]  /*00b0*/  LEA R0, R3, R0, 0x7 ;  /* 0x0000000003007211 */ /* 0x000fe400078e38ff */
[----:B------:R-:W-:Y:S02]  /*00c0*/  SGXT R3, R2, 0x1 ;  /* 0x000000010203781a */ /* 0x000fe40000000200 */
[----:B------:R-:W-:Y:S02]  /*00d0*/  ISETP.GE.AND P0, PT, R0, 0x2a0, PT ;  /* 0x000002a00000780c */ /* 0x000fe40003f06270 */
[----:B------:R-:W-:-:S04]  /*00e0*/  LEA.HI R3, R3, R0, RZ, 0x2 ;  /* 0x0000000003037211 */ /* 0x000fc800078f10ff */
[----:B------:R-:W-:-:S05]  /*00f0*/  SHF.R.S32.HI R3, RZ, 0x2, R3 ;  /* 0x00000002ff037819 */ /* 0x000fca0000011403 */
[----:B------:R-:W-:-:S05]  /*0100*/  IMAD.HI R2, R3, 0x30c30c31, RZ ;  /* 0x30c30c3103027827 */ /* 0x000fca00078e02ff */
[----:B------:R-:W-:-:S04]  /*0110*/  SHF.R.U32.HI R5, RZ, 0x1f, R2 ;  /* 0x0000001fff057819 */ /* 0x000fc80000011602 */
[----:B------:R-:W-:Y:S02]  /*0120*/  LEA.HI.SX32 R2, R2, R5, 0x1d ;  /* 0x0000000502027211 */ /* 0x000fe400078feaff */
[----:B------:R-:W1:Y:S03]  /*0130*/  LDC.64 R4, c[0x0][0x210] ;  /* 0x00008400ff047b82 */ /* 0x000e660000000a00 */
[----:B------:R-:W-:-:S04]  /*0140*/  IMAD R15, R2, -0x2a, R3 ;  /* 0xffffffd6020f7824 */ /* 0x000fc800078e0203 */
[----:B--2---:R-:W-:-:S05]  /*0150*/  IMAD.WIDE R8, R15, 0x4, R8 ;  /* 0x000000040f087825 */ /* 0x004fca00078e0208 */
[----:B------:R5:W2:Y:S01]  /*0160*/  @!P0 LDG.E.EL R14, desc[UR4][R8.64] ;  /* 0x00000004080e8981 */ /* 0x000aa2000c2e1900 */
[----:B------:R-:W-:Y:S01]  /*0170*/  CS2R R2, SRZ ;  /* 0x0000000000027805 */ /* 0x000fe2000001ff00 */
[----:B----4-:R-:W-:-:S05]  /*0180*/  IMAD.WIDE R6, R15, 0x4, R6 ;  /* 0x000000040f067825 */ /* 0x010fca00078e0206 */
[----:B------:R3:W4:Y:S01]  /*0190*/  @!P0 LDG.E.EL R3, desc[UR4][R6.64] ;  /* 0x0000000406038981 */ /* 0x000722000c2e1900 */
[----:B-1----:R-:W-:-:S04]  /*01a0*/  IMAD.WIDE R4, R0, 0x4, R4 ;  /* 0x0000000400047825 */ /* 0x002fc800078e0204 */
[C---:B-----5:R-:W-:Y:S01]  /*01b0*/  IMAD.WIDE R8, R15.reuse, 0x4, R10 ;  /* 0x000000040f087825 */ /* 0x060fe200078e020a */
[----:B------:R1:W4:Y:S03]  /*01c0*/  @!P0 LDG.E R2, desc[UR4][R4.64] ;  /* 0x0000000404028981 */ /* 0x000326000c1e1900 */
[----:B0-----:R-:W-:Y:S01]  /*01d0*/  IMAD.WIDE R10, R15, 0x4, R12 ;  /* 0x000000040f0a7825 */ /* 0x001fe200078e020c */
[----:B------:R-:W-:-:S06]  /*01e0*/  CS2R R12, SRZ ;  /* 0x00000000000c7805 */ /* 0x000fcc000001ff00 */
[----:B------:R-:W5:Y:S01]  /*01f0*/  @!P0 LDG.E.EL R12, desc[UR4][R8.64] ;  /* 0x00000004080c8981 */ /* 0x000f62000c2e1900 */
[----:B---3--:R-:W-:Y:S01]  /*0200*/  MOV R6, 0x3e800000 ;  /* 0x3e80000000067802 */ /* 0x008fe20000000f00 */
[----:B-1----:R-:W0:Y:S02]  /*0210*/  LDC.64 R4, c[0x0][0x238] ;  /* 0x00008e00ff047b82 */ /* 0x002e240000000a00 */
[----:B------:R-:W5:Y:S01]  /*0220*/  @!P0 LDG.E.EL R13, desc[UR4][R10.64] ;  /* 0x000000040a0d8981 */ /* 0x000f62000c2e1900 */
[----:B--2---:R-:W-:-:S04]  /*0230*/  FADD R14, R14, 0.0010000000474974513054 ;  /* 0x3a83126f0e0e7421 */ /* 0x004fc80000000000 */
[----:B------:R-:W1:Y:S02]  /*0240*/  MUFU.SQRT R15, R14 ;  /* 0x0000000e000f7308 */ /* 0x000e640000002000 */
[C---:B-1----:R-:W-:Y:S02]  /*0250*/  FSETP.GT.AND P1, PT, R15.reuse, 8.50705917302346158658e+37, PT ;  /* 0x7e8000000f00780b */ /* 0x042fe40003f24000 */
[----:B------:R-:W-:-:S11]  /*0260*/  FSETP.GEU.AND P2, PT, R15, 1.175494350822287508e-38, PT ;  /* 0x008000000f00780b */ /* 0x000fd60003f4e000 */
[----:B------:R-:W-:-:S04]  /*0270*/  @P1 FMUL R15, R15, 0.25 ;  /* 0x3e8000000f0f1820 */ /* 0x000fc80000400000 */
[----:B------:R-:W-:-:S06]  /*0280*/  @!P2 FMUL R15, R15, 16777216 ;  /* 0x4b8000000f0fa820 */ /* 0x000fcc0000400000 */
[----:B------:R-:W1:Y:S01]  /*0290*/  MUFU.RCP R15, R15 ;  /* 0x0000000f000f7308 */ /* 0x000e620000001000 */
[----:B------:R-:W-:Y:S01]  /*02a0*/  FSEL R6, R6, 1, P1 ;  /* 0x3f80000006067808 */ /* 0x000fe20000800000 */
[----:B----4-:R-:W-:-:S04]  /*02b0*/  FADD R2, -R3, R2 ;  /* 0x0000000203027221 */ /* 0x010fc80000000100 */
[----:B------:R-:W-:-:S04]  /*02c0*/  @!P2 FMUL R6, R6, 16777216 ;  /* 0x4b8000000606a820 */ /* 0x000fc80000400000 */
[----:B-1----:R-:W-:-:S04]  /*02d0*/  FMUL R3, R15, R6 ;  /* 0x000000060f037220 */ /* 0x002fc80000400000 */
[----:B------:R-:W-:-:S04]  /*02e0*/  FMUL R2, R2, R3 ;  /* 0x0000000302027220 */ /* 0x000fc80000400000 */
[----:B-----5:R-:W-:Y:S01]  /*02f0*/  FFMA R12, R2, R12, R13 ;  /* 0x0000000c020c7223 */ /* 0x020fe2000000000d */
[----:B0-----:R-:W-:-:S04]  /*0300*/  IMAD.WIDE R2, R0, 0x4, R4 ;  /* 0x0000000400027825 */ /* 0x001fc800078e0204 */
[----:B------:R-:W-:-:S04]  /*0310*/  FSETP.GEU.AND P1, PT, R12, RZ, PT ;  /* 0x000000ff0c00720b */ /* 0x000fc80003f2e000 */
[----:B------:R-:W-:Y:S01]  /*0320*/  FSEL R5, R12, RZ, P1 ;  /* 0x000000ff0c057208 */ /* 0x000fe20000800000 */
[----:B------:R-:W-:Y:S08]  /*0330*/  @P0 EXIT ;  /* 0x000000000000094d */ /* 0x000ff00003800000 */
[----:B------:R-:W-:Y:S01]  /*0340*/  STG.E desc[UR4][R2.64], R5 ;  /* 0x0000000502007986 */ /* 0x000fe2000c101904 */
[----:B------:R-:W-:Y:S05]  /*0350*/  EXIT ;  /* 0x000000000000794d */ /* 0x000fea0003800000 */
.L_x_0:
[----:B------:R-:W-:-:S00]  /*0360*/  BRA `(.L_x_0) ;  /* 0xfffffffc00fc7947 */ /* 0x000fc0000383ffff */
[----:B------:R-:W-:-:S00]  /*0370*/  NOP ;  /* 0x0000000000007918 */ /* 0x000fc00000000000 */
        /* <DEDUP_REMOVED lines=8> */
.L_x_1:


//--------------------- .nv.global.init           --------------------------
	.section	.nv.global.init,"aw",@progbits
.nv.global.init:
	.type		_$_str,@object
	.size		_$_str,(_$_str_$_2 - _$_str)
_$_str:
        /*0000*/ 	.byte	0x5f, 0x5f, 0x43, 0x55, 0x44, 0x41, 0x5f, 0x46, 0x54, 0x5a, 0x00
	.type		_$_str_$_2,@object
	.size		_$_str_$_2,(.L_1 - _$_str_$_2)
_$_str_$_2:
        /*000b*/ 	.byte	0x5f, 0x5f, 0x43, 0x55, 0x44, 0x41, 0x5f, 0x50, 0x52, 0x45, 0x43, 0x5f, 0x53, 0x51, 0x52, 0x54
        /*001b*/ 	.byte	0x00
.L_1:


//--------------------- .nv.constant0.triton_poi_fused__native_batch_norm_legit_no_training_relu_2 --------------------------
	.section	.nv.constant0.triton_poi_fused__native_batch_norm_legit_no_training_relu_2,"a",@progbits
	.sectionflags	@""
	.align	4
.nv.constant0.triton_poi_fused__native_batch_norm_legit_no_training_relu_2:
	.zero		580
